//
// Generated by NVIDIA NVVM Compiler
//
// Compiler Build ID: CL-36424714
// Cuda compilation tools, release 13.0, V13.0.88
// Based on NVVM 20.0.0
//

.version 9.0
.target sm_100
.address_size 64

	// .globl	_Z18scan_with_additionPjS_i
.extern .shared .align 16 .b8 temp[];

.visible .entry _Z18scan_with_additionPjS_i(
	.param .u64 .ptr .align 1 _Z18scan_with_additionPjS_i_param_0,
	.param .u64 .ptr .align 1 _Z18scan_with_additionPjS_i_param_1,
	.param .u32 _Z18scan_with_additionPjS_i_param_2
)
{
	.reg .pred 	%p<5>;
	.reg .b32 	%r<45>;
	.reg .b64 	%rd<9>;

	ld.param.u64 	%rd1, [_Z18scan_with_additionPjS_i_param_0];
	ld.param.u64 	%rd2, [_Z18scan_with_additionPjS_i_param_1];
	ld.param.u32 	%r13, [_Z18scan_with_additionPjS_i_param_2];
	mov.u32 	%r1, %tid.x;
	setp.eq.s32 	%p1, %r1, 0;
	mov.b32 	%r40, 0;
	@%p1 bra 	$L__BB0_2;
	cvta.to.global.u64 	%rd3, %rd1;
	add.s32 	%r15, %r1, -1;
	mul.wide.u32 	%rd4, %r15, 4;
	add.s64 	%rd5, %rd3, %rd4;
	ld.global.u32 	%r40, [%rd5];
$L__BB0_2:
	shl.b32 	%r17, %r1, 2;
	mov.u32 	%r18, temp;
	add.s32 	%r4, %r18, %r17;
	st.shared.u32 	[%r4], %r40;
	bar.sync 	0;
	setp.lt.s32 	%p2, %r13, 2;
	mov.b32 	%r44, 0;
	@%p2 bra 	$L__BB0_8;
	mov.b32 	%r42, 0;
	mov.b32 	%r41, 1;
$L__BB0_4:
	xor.b32  	%r44, %r42, 1;
	setp.lt.u32 	%p3, %r1, %r41;
	@%p3 bra 	$L__BB0_6;
	mad.lo.s32 	%r21, %r42, %r13, %r1;
	sub.s32 	%r22, %r21, %r41;
	shl.b32 	%r23, %r22, 2;
	add.s32 	%r25, %r18, %r23;
	ld.shared.u32 	%r26, [%r25];
	shl.b32 	%r27, %r41, 2;
	add.s32 	%r28, %r25, %r27;
	ld.shared.u32 	%r29, [%r28];
	add.s32 	%r43, %r29, %r26;
	bra.uni 	$L__BB0_7;
$L__BB0_6:
	mul.lo.s32 	%r30, %r42, %r13;
	shl.b32 	%r31, %r30, 2;
	add.s32 	%r32, %r4, %r31;
	ld.shared.u32 	%r43, [%r32];
$L__BB0_7:
	mul.lo.s32 	%r33, %r44, %r13;
	shl.b32 	%r34, %r33, 2;
	add.s32 	%r35, %r4, %r34;
	st.shared.u32 	[%r35], %r43;
	bar.sync 	0;
	shl.b32 	%r41, %r41, 1;
	setp.lt.s32 	%p4, %r41, %r13;
	mov.u32 	%r42, %r44;
	@%p4 bra 	$L__BB0_4;
$L__BB0_8:
	cvta.to.global.u64 	%rd6, %rd2;
	mul.lo.s32 	%r36, %r44, %r13;
	shl.b32 	%r37, %r36, 2;
	add.s32 	%r38, %r4, %r37;
	ld.shared.u32 	%r39, [%r38];
	mul.wide.u32 	%rd7, %r1, 4;
	add.s64 	%rd8, %rd6, %rd7;
	st.global.u32 	[%rd8], %r39;
	ret;

}


// ===== COMPILED SASS (sm_100) =====

	.target	sm_100

	.elftype	@"ET_EXEC"


//--------------------- .note.nv.tkinfo           --------------------------
	.section	.note.nv.tkinfo,"",@"SHT_NOTE"
	.sectionflags	@"SHF_NOTE_NV_TKINFO"
	.tkinfo
        /*0018*/ 	.word	0x00000002
        /*0030*/ 	.string	""
        /*0030*/ 	.string	"ptxas"
        /*0030*/ 	.string	"Cuda compilation tools, release 13.0, V13.0.88"
        /*0030*/ 	.string	"Build cuda_13.0.r13.0/compiler.36424714_0"
        /*0030*/ 	.string	"-arch sm_100 -m 64 "



//--------------------- .note.nv.cuinfo           --------------------------
	.section	.note.nv.cuinfo,"",@"SHT_NOTE"
	.sectionflags	@"SHF_NOTE_NV_CUINFO"
        /*0018*/ 	.short	0x0002
        /*001a*/ 	.short	0x0064
        /*001c*/ 	.short	0x0082
	.zero		2


//--------------------- .nv.info                  --------------------------
	.section	.nv.info,"",@"SHT_CUDA_INFO"
	.align	4


	//----- nvinfo : EIATTR_REGCOUNT
	.align		4
        /*0000*/ 	.byte	0x04, 0x2f
        /*0002*/ 	.short	(.L_1 - .L_0)
	.align		4
.L_0:
        /*0004*/ 	.word	index@(_Z18scan_with_additionPjS_i)
        /*0008*/ 	.word	0x0000000c


	//----- nvinfo : EIATTR_FRAME_SIZE
	.align		4
.L_1:
        /*000c*/ 	.byte	0x04, 0x11
        /*000e*/ 	.short	(.L_3 - .L_2)
	.align		4
.L_2:
        /*0010*/ 	.word	index@(_Z18scan_with_additionPjS_i)
        /*0014*/ 	.word	0x00000000


	//----- nvinfo : EIATTR_MIN_STACK_SIZE
	.align		4
.L_3:
        /*0018*/ 	.byte	0x04, 0x12
        /*001a*/ 	.short	(.L_5 - .L_4)
	.align		4
.L_4:
        /*001c*/ 	.word	index@(_Z18scan_with_additionPjS_i)
        /*0020*/ 	.word	0x00000000
.L_5:


//--------------------- .nv.compat                --------------------------
	.section	.nv.compat,"",@"SHT_CUDA_COMPAT_INFO"
	.align	4
        /*0000*/ 	.byte	0x02, 0x09, 0x00, 0x00, 0x02, 0x02, 0x01, 0x00, 0x02, 0x05, 0x05, 0x00, 0x03, 0x07, 0x01, 0x01
        /*0010*/ 	.byte	0x02, 0x03, 0x00, 0x00, 0x02, 0x06, 0x01, 0x00, 0x04, 0x0b, 0x08, 0x00, 0x09, 0x00, 0x00, 0x00
        /*0020*/ 	.byte	0x00, 0x00, 0x00, 0x00


//--------------------- .nv.info._Z18scan_with_additionPjS_i --------------------------
	.section	.nv.info._Z18scan_with_additionPjS_i,"",@"SHT_CUDA_INFO"
	.sectionflags	@""
	.align	4


	//----- nvinfo : EIATTR_CUDA_API_VERSION
	.align		4
        /*0000*/ 	.byte	0x04, 0x37
        /*0002*/ 	.short	(.L_7 - .L_6)
.L_6:
        /*0004*/ 	.word	0x00000082


	//----- nvinfo : EIATTR_KPARAM_INFO
	.align		4
.L_7:
        /*0008*/ 	.byte	0x04, 0x17
        /*000a*/ 	.short	(.L_9 - .L_8)
.L_8:
        /*000c*/ 	.word	0x00000000
        /*0010*/ 	.short	0x0002
        /*0012*/ 	.short	0x0010
        /*0014*/ 	.byte	0x00, 0xf0, 0x11, 0x00


	//----- nvinfo : EIATTR_KPARAM_INFO
	.align		4
.L_9:
        /*0018*/ 	.byte	0x04, 0x17
        /*001a*/ 	.short	(.L_11 - .L_10)
.L_10:
        /*001c*/ 	.word	0x00000000
        /*0020*/ 	.short	0x0001
        /*0022*/ 	.short	0x0008
        /*0024*/ 	.byte	0x00, 0xf5, 0x21, 0x00


	//----- nvinfo : EIATTR_KPARAM_INFO
	.align		4
.L_11:
        /*0028*/ 	.byte	0x04, 0x17
        /*002a*/ 	.short	(.L_13 - .L_12)
.L_12:
        /*002c*/ 	.word	0x00000000
        /*0030*/ 	.short	0x0000
        /*0032*/ 	.short	0x0000
        /*0034*/ 	.byte	0x00, 0xf5, 0x21, 0x00


	//----- nvinfo : EIATTR_SPARSE_MMA_MASK
	.align		4
.L_13:
        /*0038*/ 	.byte	0x03, 0x50
        /*003a*/ 	.short	0x0000


	//----- nvinfo : EIATTR_MAXREG_COUNT
	.align		4
        /*003c*/ 	.byte	0x03, 0x1b
        /*003e*/ 	.short	0x00ff


	//----- nvinfo : EIATTR_NUM_BARRIERS
	.align		4
        /*0040*/ 	.byte	0x02, 0x4c
        /*0042*/ 	.byte	0x01
	.zero		1


	//----- nvinfo : EIATTR_MERCURY_ISA_VERSION
	.align		4
        /*0044*/ 	.byte	0x03, 0x5f
        /*0046*/ 	.short	0x0101


	//----- nvinfo : EIATTR_VRC_CTA_INIT_COUNT
	.align		4
        /*0048*/ 	.byte	0x02, 0x4a
	.zero		1
	.zero		1


	//----- nvinfo : EIATTR_EXIT_INSTR_OFFSETS
	.align		4
        /*004c*/ 	.byte	0x04, 0x1c
        /*004e*/ 	.short	(.L_15 - .L_14)


	//   ....[0]....
.L_14:
        /*0050*/ 	.word	0x00000390


	//----- nvinfo : EIATTR_CRS_STACK_SIZE
	.align		4
.L_15:
        /*0054*/ 	.byte	0x04, 0x1e
        /*0056*/ 	.short	(.L_17 - .L_16)
.L_16:
        /*0058*/ 	.word	0x00000000


	//----- nvinfo : EIATTR_CBANK_PARAM_SIZE
	.align		4
.L_17:
        /*005c*/ 	.byte	0x03, 0x19
        /*005e*/ 	.short	0x0014


	//----- nvinfo : EIATTR_PARAM_CBANK
	.align		4
        /*0060*/ 	.byte	0x04, 0x0a
        /*0062*/ 	.short	(.L_19 - .L_18)
	.align		4
.L_18:
        /*0064*/ 	.word	index@(.nv.constant0._Z18scan_with_additionPjS_i)
        /*0068*/ 	.short	0x0380
        /*006a*/ 	.short	0x0014


	//----- nvinfo : EIATTR_SW_WAR
	.align		4
.L_19:
        /*006c*/ 	.byte	0x04, 0x36
        /*006e*/ 	.short	(.L_21 - .L_20)
.L_20:
        /*0070*/ 	.word	0x00000008
.L_21:


//--------------------- .nv.callgraph             --------------------------
	.section	.nv.callgraph,"",@"SHT_CUDA_CALLGRAPH"
	.align	4
	.sectionentsize	8
	.align		4
        /*0000*/ 	.word	0x00000000
	.align		4
        /*0004*/ 	.word	0xffffffff
	.align		4
        /*0008*/ 	.word	0x00000000
	.align		4
        /*000c*/ 	.word	0xfffffffe
	.align		4
        /*0010*/ 	.word	0x00000000
	.align		4
        /*0014*/ 	.word	0xfffffffd
	.align		4
        /*0018*/ 	.word	0x00000000
	.align		4
        /*001c*/ 	.word	0xfffffffc


//--------------------- .text._Z18scan_with_additionPjS_i --------------------------
	.section	.text._Z18scan_with_additionPjS_i,"ax",@progbits
	.align	128
        .global         _Z18scan_with_additionPjS_i
        .type           _Z18scan_with_additionPjS_i,@function
        .size           _Z18scan_with_additionPjS_i,(.L_x_6 - _Z18scan_with_additionPjS_i)
        .other          _Z18scan_with_additionPjS_i,@"STO_CUDA_ENTRY STV_DEFAULT"
_Z18scan_with_additionPjS_i:
.text._Z18scan_with_additionPjS_i:
[----:B------:R-:W-:Y:S01]  /*0000*/  LDC R1, c[0x0][0x37c] ;  /* 0x0000df00ff017b82 */ /* 0x000fe20000000800 */
[----:B------:R-:W0:Y:S01]  /*0010*/  S2R R7, SR_TID.X ;  /* 0x0000000000077919 */ /* 0x000e220000002100 */
[----:B------:R-:W1:Y:S01]  /*0020*/  LDCU.64 UR6, c[0x0][0x358] ;  /* 0x00006b00ff0677ac */ /* 0x000e620008000a00 */
[----:B------:R-:W-:Y:S01]  /*0030*/  IMAD.MOV.U32 R0, RZ, RZ, RZ ;  /* 0x000000ffff007224 */ /* 0x000fe200078e00ff */
[----:B0-----:R-:W-:-:S13]  /*0040*/  ISETP.NE.AND P0, PT, R7, RZ, PT ;  /* 0x000000ff0700720c */ /* 0x001fda0003f05270 */
[----:B------:R-:W0:Y:S01]  /*0050*/  @P0 LDC.64 R2, c[0x0][0x380] ;  /* 0x0000e000ff020b82 */ /* 0x000e220000000a00 */
[----:B------:R-:W-:-:S04]  /*0060*/  @P0 VIADD R5, R7, 0xffffffff ;  /* 0xffffffff07050836 */ /* 0x000fc80000000000 */
[----:B0-----:R-:W-:-:S05]  /*0070*/  @P0 IMAD.WIDE.U32 R2, R5, 0x4, R2 ;  /* 0x0000000405020825 */ /* 0x001fca00078e0002 */
[----:B-1----:R-:W2:Y:S01]  /*0080*/  @P0 LDG.E R0, desc[UR6][R2.64] ;  /* 0x0000000602000981 */ /* 0x002ea2000c1e1900 */
[----:B------:R-:W0:Y:S01]  /*0090*/  S2UR UR5, SR_CgaCtaId ;  /* 0x00000000000579c3 */ /* 0x000e220000008800 */
[----:B------:R-:W-:Y:S01]  /*00a0*/  UMOV UR4, 0x400 ;  /* 0x0000040000047882 */ /* 0x000fe20000000000 */
[----:B------:R-:W-:Y:S01]  /*00b0*/  IMAD.MOV.U32 R4, RZ, RZ, RZ ;  /* 0x000000ffff047224 */ /* 0x000fe200078e00ff */
[----:B0-----:R-:W-:Y:S01]  /*00c0*/  ULEA UR4, UR5, UR4, 0x18 ;  /* 0x0000000405047291 */ /* 0x001fe2000f8ec0ff */
[----:B------:R-:W0:Y:S05]  /*00d0*/  LDCU UR5, c[0x0][0x390] ;  /* 0x00007200ff0577ac */ /* 0x000e2a0008000800 */
[----:B------:R-:W-:-:S02]  /*00e0*/  LEA R5, R7, UR4, 0x2 ;  /* 0x0000000407057c11 */ /* 0x000fc4000f8e10ff */
[----:B0-----:R-:W-:-:S04]  /*00f0*/  MOV R9, UR5 ;  /* 0x0000000500097c02 */ /* 0x001fc80008000f00 */
[----:B------:R-:W-:Y:S01]  /*0100*/  ISETP.GE.AND P0, PT, R9, 0x2, PT ;  /* 0x000000020900780c */ /* 0x000fe20003f06270 */
[----:B--2---:R0:W-:Y:S01]  /*0110*/  STS [R5], R0 ;  /* 0x0000000005007388 */ /* 0x0041e20000000800 */
[----:B------:R-:W-:Y:S11]  /*0120*/  BAR.SYNC.DEFER_BLOCKING 0x0 ;  /* 0x0000000000007b1d */ /* 0x000ff60000010000 */
[----:B------:R-:W-:Y:S05]  /*0130*/  @!P0 BRA `(.L_x_0) ;  /* 0x00000000007c8947 */ /* 0x000fea0003800000 */
[----:B0-----:R-:W-:Y:S01]  /*0140*/  HFMA2 R0, -RZ, RZ, 0, 0 ;  /* 0x00000000ff007431 */ /* 0x001fe200000001ff */
[----:B------:R-:W-:Y:S01]  /*0150*/  BSSY.RECONVERGENT B0, `(.L_x_0) ;  /* 0x000001d000007945 */ /* 0x000fe20003800200 */
[----:B------:R-:W-:Y:S01]  /*0160*/  IMAD.MOV.U32 R2, RZ, RZ, 0x1 ;  /* 0x00000001ff027424 */ /* 0x000fe200078e00ff */
[----:B------:R-:W0:Y:S06]  /*0170*/  LDCU UR5, c[0x0][0x390] ;  /* 0x00007200ff0577ac */ /* 0x000e2c0008000800 */
.L_x_4:
[----:B------:R-:W-:Y:S01]  /*0180*/  ISETP.GE.U32.AND P0, PT, R7, R2, PT ;  /* 0x000000020700720c */ /* 0x000fe20003f06070 */
[----:B------:R-:W-:Y:S01]  /*0190*/  BSSY.RECONVERGENT B1, `(.L_x_1) ;  /* 0x0000010000017945 */ /* 0x000fe20003800200 */
[----:B------:R-:W-:-:S11]  /*01a0*/  LOP3.LUT R4, R0, 0x1, RZ, 0x3c, !PT ;  /* 0x0000000100047812 */ /* 0x000fd600078e3cff */
[----:B-1----:R-:W-:Y:S05]  /*01b0*/  @!P0 BRA `(.L_x_2) ;  /* 0x0000000000248947 */ /* 0x002fea0003800000 */
[----:B0-----:R-:W-:-:S05]  /*01c0*/  MOV R9, UR5 ;  /* 0x0000000500097c02 */ /* 0x001fca0008000f00 */
[----:B------:R-:W-:-:S04]  /*01d0*/  IMAD R3, R0, R9, R7 ;  /* 0x0000000900037224 */ /* 0x000fc800078e0207 */
[----:B------:R-:W-:-:S05]  /*01e0*/  IMAD.IADD R3, R3, 0x1, -R2 ;  /* 0x0000000103037824 */ /* 0x000fca00078e0a02 */
[----:B------:R-:W-:-:S04]  /*01f0*/  LEA R3, R3, UR4, 0x2 ;  /* 0x0000000403037c11 */ /* 0x000fc8000f8e10ff */
[----:B------:R-:W-:Y:S02]  /*0200*/  LEA R0, R2, R3, 0x2 ;  /* 0x0000000302007211 */ /* 0x000fe400078e10ff */
[----:B------:R-:W-:Y:S04]  /*0210*/  LDS R3, [R3] ;  /* 0x0000000003037984 */ /* 0x000fe80000000800 */
[----:B------:R-:W0:Y:S02]  /*0220*/  LDS R0, [R0] ;  /* 0x0000000000007984 */ /* 0x000e240000000800 */
[----:B0-----:R-:W-:Y:S01]  /*0230*/  IMAD.IADD R6, R3, 0x1, R0 ;  /* 0x0000000103067824 */ /* 0x001fe200078e0200 */
[----:B------:R-:W-:Y:S06]  /*0240*/  BRA `(.L_x_3) ;  /* 0x0000000000107947 */ /* 0x000fec0003800000 */
.L_x_2:
[----:B0-----:R-:W-:-:S05]  /*0250*/  MOV R9, UR5 ;  /* 0x0000000500097c02 */ /* 0x001fca0008000f00 */
[----:B------:R-:W-:-:S04]  /*0260*/  IMAD R0, R0, R9, RZ ;  /* 0x0000000900007224 */ /* 0x000fc800078e02ff */
[----:B------:R-:W-:-:S05]  /*0270*/  IMAD R0, R0, 0x4, R5 ;  /* 0x0000000400007824 */ /* 0x000fca00078e0205 */
[----:B------:R0:W1:Y:S02]  /*0280*/  LDS R6, [R0] ;  /* 0x0000000000067984 */ /* 0x0000640000000800 */
.L_x_3:
[----:B------:R-:W-:Y:S05]  /*0290*/  BSYNC.RECONVERGENT B1 ;  /* 0x0000000000017941 */ /* 0x000fea0003800200 */
.L_x_1:
[----:B------:R-:W-:Y:S02]  /*02a0*/  IMAD.SHL.U32 R2, R2, 0x2, RZ ;  /* 0x0000000202027824 */ /* 0x000fe400078e00ff */
[----:B0-----:R-:W-:-:S03]  /*02b0*/  IMAD R0, R4, R9, RZ ;  /* 0x0000000904007224 */ /* 0x001fc600078e02ff */
[----:B------:R-:W-:Y:S02]  /*02c0*/  ISETP.GE.AND P0, PT, R2, R9, PT ;  /* 0x000000090200720c */ /* 0x000fe40003f06270 */
[----:B------:R-:W-:Y:S02]  /*02d0*/  LEA R3, R0, R5, 0x2 ;  /* 0x0000000500037211 */ /* 0x000fe400078e10ff */
[----:B------:R-:W-:-:S03]  /*02e0*/  MOV R0, R4 ;  /* 0x0000000400007202 */ /* 0x000fc60000000f00 */
[----:B-1----:R1:W-:Y:S01]  /*02f0*/  STS [R3], R6 ;  /* 0x0000000603007388 */ /* 0x0023e20000000800 */
[----:B------:R-:W-:Y:S06]  /*0300*/  BAR.SYNC.DEFER_BLOCKING 0x0 ;  /* 0x0000000000007b1d */ /* 0x000fec0000010000 */
[----:B------:R-:W-:Y:S05]  /*0310*/  @!P0 BRA `(.L_x_4) ;  /* 0xfffffffc00988947 */ /* 0x000fea000383ffff */
[----:B------:R-:W-:Y:S05]  /*0320*/  BSYNC.RECONVERGENT B0 ;  /* 0x0000000000007941 */ /* 0x000fea0003800200 */
.L_x_0:
[----:B------:R-:W-:Y:S01]  /*0330*/  IMAD R4, R4, R9, RZ ;  /* 0x0000000904047224 */ /* 0x000fe200078e02ff */
[----:B-1----:R-:W1:Y:S04]  /*0340*/  LDC.64 R2, c[0x0][0x388] ;  /* 0x0000e200ff027b82 */ /* 0x002e680000000a00 */
[----:B------:R-:W-:-:S05]  /*0350*/  LEA R4, R4, R5, 0x2 ;  /* 0x0000000504047211 */ /* 0x000fca00078e10ff */
[----:B0-----:R-:W0:Y:S01]  /*0360*/  LDS R5, [R4] ;  /* 0x0000000004057984 */ /* 0x001e220000000800 */
[----:B-1----:R-:W-:-:S05]  /*0370*/  IMAD.WIDE.U32 R2, R7, 0x4, R2 ;  /* 0x0000000407027825 */ /* 0x002fca00078e0002 */
[----:B0-----:R-:W-:Y:S01]  /*0380*/  STG.E desc[UR6][R2.64], R5 ;  /* 0x0000000502007986 */ /* 0x001fe2000c101906 */
[----:B------:R-:W-:Y:S05]  /*0390*/  EXIT ;  /* 0x000000000000794d */ /* 0x000fea0003800000 */
.L_x_5:
[----:B------:R-:W-:-:S00]  /*03a0*/  BRA `(.L_x_5) ;  /* 0xfffffffc00fc7947 */ /* 0x000fc0000383ffff */
[----:B------:R-:W-:-:S00]  /*03b0*/  NOP ;  /* 0x0000000000007918 */ /* 0x000fc00000000000 */
        /* <DEDUP_REMOVED lines=12> */
.L_x_6:


//--------------------- .nv.shared._Z18scan_with_additionPjS_i --------------------------
	.section	.nv.shared._Z18scan_with_additionPjS_i,"aw",@nobits
	.sectionflags	@""
	.align	16
	.zero		1024


//--------------------- .nv.shared.reserved.0     --------------------------
	.section	.nv.shared.reserved.0,"aw",@nobits
	.weak		__nv_reservedSMEM_offset_0_alias
	.size		__nv_reservedSMEM_offset_0_alias, 0, 64
	.other		__nv_reservedSMEM_offset_0_alias,@"STO_CUDA_RESERVED_SHARED STV_DEFAULT"
__nv_reservedSMEM_offset_0_alias:
	.zero		0
	.zero		64


//--------------------- .nv.constant0._Z18scan_with_additionPjS_i --------------------------
	.section	.nv.constant0._Z18scan_with_additionPjS_i,"a",@progbits
	.sectionflags	@""
	.align	4
.nv.constant0._Z18scan_with_additionPjS_i:
	.zero		916


//--------------------- SYMBOLS --------------------------

	.type		.nv.reservedSmem.offset0,@object
	.size		.nv.reservedSmem.offset0,0x4
	.type		.nv.reservedSmem.cap,@object
	.size		.nv.reservedSmem.cap,0x4
